	.headerflags	@"EF_CUDA_TEXMODE_UNIFIED EF_CUDA_64BIT_ADDRESS EF_CUDA_ACCELERATORS EF_CUDA_SM90 EF_CUDA_VIRTUAL_SM(EF_CUDA_SM90)"
	.elftype	@"ET_EXEC"


//--------------------- .nv.info                  --------------------------
	.section	.nv.info,"",@"SHT_CUDA_INFO"
	.align	4


	//----- nvinfo : EIATTR_REGCOUNT
	.align		4
        /*0000*/ 	.byte	0x04, 0x2f
        /*0002*/ 	.short	(.L_1 - .L_0)
	.align		4
.L_0:
        /*0004*/ 	.word	index@(triton_poi_fused_max_pool2d_with_indices_11)
        /*0008*/ 	.word	0x00000018


	//----- nvinfo : EIATTR_MIN_STACK_SIZE
	.align		4
.L_1:
        /*000c*/ 	.byte	0x04, 0x12
        /*000e*/ 	.short	(.L_3 - .L_2)
	.align		4
.L_2:
        /*0010*/ 	.word	index@(triton_poi_fused_max_pool2d_with_indices_11)
        /*0014*/ 	.word	0x00000000


	//----- nvinfo : EIATTR_FRAME_SIZE
	.align		4
.L_3:
        /*0018*/ 	.byte	0x04, 0x11
        /*001a*/ 	.short	(.L_5 - .L_4)
	.align		4
.L_4:
        /*001c*/ 	.word	index@(triton_poi_fused_max_pool2d_with_indices_11)
        /*0020*/ 	.word	0x00000000


	//----- nvinfo : EIATTR_MIN_STACK_SIZE
	.align		4
.L_5:
        /*0024*/ 	.byte	0x04, 0x12
        /*0026*/ 	.short	(.L_7 - .L_6)
	.align		4
.L_6:
        /*0028*/ 	.word	index@(triton_poi_fused_max_pool2d_with_indices_11)
        /*002c*/ 	.word	0x00000000
.L_7:


//--------------------- .nv.info.triton_poi_fused_max_pool2d_with_indices_11 --------------------------
	.section	.nv.info.triton_poi_fused_max_pool2d_with_indices_11,"",@"SHT_CUDA_INFO"
	.sectionflags	@""
	.align	4


	//----- nvinfo : EIATTR_CUDA_API_VERSION
	.align		4
        /*0000*/ 	.byte	0x04, 0x37
        /*0002*/ 	.short	(.L_9 - .L_8)
.L_8:
        /*0004*/ 	.word	0x0000007c


	//----- nvinfo : EIATTR_KPARAM_INFO
	.align		4
.L_9:
        /*0008*/ 	.byte	0x04, 0x17
        /*000a*/ 	.short	(.L_11 - .L_10)
.L_10:
        /*000c*/ 	.word	0x00000000
        /*0010*/ 	.short	0x0003
        /*0012*/ 	.short	0x0018
        /*0014*/ 	.byte	0x00, 0xf0, 0x11, 0x00


	//----- nvinfo : EIATTR_KPARAM_INFO
	.align		4
.L_11:
        /*0018*/ 	.byte	0x04, 0x17
        /*001a*/ 	.short	(.L_13 - .L_12)
.L_12:
        /*001c*/ 	.word	0x00000000
        /*0020*/ 	.short	0x0002
        /*0022*/ 	.short	0x0010
        /*0024*/ 	.byte	0x00, 0xf4, 0x21, 0x00


	//----- nvinfo : EIATTR_KPARAM_INFO
	.align		4
.L_13:
        /*0028*/ 	.byte	0x04, 0x17
        /*002a*/ 	.short	(.L_15 - .L_14)
.L_14:
        /*002c*/ 	.word	0x00000000
        /*0030*/ 	.short	0x0001
        /*0032*/ 	.short	0x0008
        /*0034*/ 	.byte	0x00, 0xf4, 0x21, 0x00


	//----- nvinfo : EIATTR_KPARAM_INFO
	.align		4
.L_15:
        /*0038*/ 	.byte	0x04, 0x17
        /*003a*/ 	.short	(.L_17 - .L_16)
.L_16:
        /*003c*/ 	.word	0x00000000
        /*0040*/ 	.short	0x0000
        /*0042*/ 	.short	0x0000
        /*0044*/ 	.byte	0x00, 0xf4, 0x21, 0x00


	//----- nvinfo : EIATTR_SPARSE_MMA_MASK
	.align		4
.L_17:
        /*0048*/ 	.byte	0x03, 0x50
        /*004a*/ 	.short	0x0000


	//----- nvinfo : EIATTR_MAXREG_COUNT
	.align		4
        /*004c*/ 	.byte	0x03, 0x1b
        /*004e*/ 	.short	0x00ff


	//----- nvinfo : EIATTR_EXIT_INSTR_OFFSETS
	.align		4
        /*0050*/ 	.byte	0x04, 0x1c
        /*0052*/ 	.short	(.L_19 - .L_18)


	//   ....[0]....
.L_18:
        /*0054*/ 	.word	0x00000710


	//   ....[1]....
        /*0058*/ 	.word	0x00000730


	//----- nvinfo : EIATTR_REQNTID
	.align		4
.L_19:
        /*005c*/ 	.byte	0x04, 0x10
        /*005e*/ 	.short	(.L_21 - .L_20)
.L_20:
        /*0060*/ 	.word	0x00000080
        /*0064*/ 	.word	0x00000001
        /*0068*/ 	.word	0x00000001


	//----- nvinfo : EIATTR_CBANK_PARAM_SIZE
	.align		4
.L_21:
        /*006c*/ 	.byte	0x03, 0x19
        /*006e*/ 	.short	0x001c


	//----- nvinfo : EIATTR_PARAM_CBANK
	.align		4
        /*0070*/ 	.byte	0x04, 0x0a
        /*0072*/ 	.short	(.L_23 - .L_22)
	.align		4
.L_22:
        /*0074*/ 	.word	index@(.nv.constant0.triton_poi_fused_max_pool2d_with_indices_11)
        /*0078*/ 	.short	0x0210
        /*007a*/ 	.short	0x001c


	//----- nvinfo : EIATTR_SW_WAR
	.align		4
.L_23:
        /*007c*/ 	.byte	0x04, 0x36
        /*007e*/ 	.short	(.L_25 - .L_24)
.L_24:
        /*0080*/ 	.word	0x00000008
.L_25:


//--------------------- .nv.callgraph             --------------------------
	.section	.nv.callgraph,"",@"SHT_CUDA_CALLGRAPH"
	.align	4
	.sectionentsize	8
	.align		4
        /*0000*/ 	.word	0x00000000
	.align		4
        /*0004*/ 	.word	0xffffffff
	.align		4
        /*0008*/ 	.word	0x00000000
	.align		4
        /*000c*/ 	.word	0xfffffffe
	.align		4
        /*0010*/ 	.word	0x00000000
	.align		4
        /*0014*/ 	.word	0xfffffffd
	.align		4
        /*0018*/ 	.word	0x00000000
	.align		4
        /*001c*/ 	.word	0xfffffffc


//--------------------- .text.triton_poi_fused_max_pool2d_with_indices_11 --------------------------
	.section	.text.triton_poi_fused_max_pool2d_with_indices_11,"ax",@progbits
	.align	128
        .global         triton_poi_fused_max_pool2d_with_indices_11
        .type           triton_poi_fused_max_pool2d_with_indices_11,@function
        .size           triton_poi_fused_max_pool2d_with_indices_11,(.L_x_1 - triton_poi_fused_max_pool2d_with_indices_11)
        .other          triton_poi_fused_max_pool2d_with_indices_11,@"STO_CUDA_ENTRY STV_DEFAULT"
triton_poi_fused_max_pool2d_with_indices_11:
.text.triton_poi_fused_max_pool2d_with_indices_11:
[----:B------:R-:W0:Y:S02]  /*0000*/  LDC R1, c[0x0][0x28] ;  /* 0x00000a00ff017b82 */ /* 0x000e240000000800 */
[----:B------:R-:W1:Y:S01]  /*0010*/  S2R R0, SR_TID.X ;  /* 0x0000000000007919 */ /* 0x000e620000002100 */
[----:B------:R-:W-:Y:S01]  /*0020*/  IMAD.MOV.U32 R12, RZ, RZ, RZ ;  /* 0x000000ffff0c7224 */ /* 0x000fe200078e00ff */
[----:B------:R-:W-:Y:S01]  /*0030*/  ULDC.64 UR4, c[0x0][0x208] ;  /* 0x0000820000047ab9 */ /* 0x000fe20000000a00 */
[----:B------:R-:W2:Y:S01]  /*0040*/  S2R R3, SR_CTAID.X ;  /* 0x0000000000037919 */ /* 0x000ea20000002500 */
[----:B------:R-:W-:Y:S01]  /*0050*/  IMAD.MOV.U32 R14, RZ, RZ, RZ ;  /* 0x000000ffff0e7224 */ /* 0x000fe200078e00ff */
[----:B------:R-:W-:Y:S01]  /*0060*/  CS2R R16, SRZ ;  /* 0x0000000000107805 */ /* 0x000fe2000001ff00 */
[----:B------:R-:W-:Y:S01]  /*0070*/  IMAD.MOV.U32 R18, RZ, RZ, RZ ;  /* 0x000000ffff127224 */ /* 0x000fe200078e00ff */
[----:B------:R-:W-:Y:S01]  /*0080*/  ULDC.64 UR6, c[0x0][0x220] ;  /* 0x0000880000067ab9 */ /* 0x000fe20000000a00 */
[----:B-1----:R-:W-:Y:S02]  /*0090*/  LOP3.LUT R0, R0, 0x7f, RZ, 0xc0, !PT ;  /* 0x0000007f00007812 */ /* 0x002fe400078ec0ff */
[----:B--2---:R-:W-:-:S03]  /*00a0*/  SHF.R.U32.HI R2, RZ, 0x18, R3 ;  /* 0x00000018ff027819 */ /* 0x004fc60000011603 */
[----:B------:R-:W-:Y:S01]  /*00b0*/  IMAD R0, R3, 0x80, R0 ;  /* 0x0000008003007824 */ /* 0x000fe200078e0200 */
[----:B------:R-:W-:-:S03]  /*00c0*/  SGXT.U32 R3, R2, 0x1 ;  /* 0x000000010203781a */ /* 0x000fc60000000000 */
[C---:B------:R-:W-:Y:S01]  /*00d0*/  VIADD R9, R0.reuse, 0xfffffffd ;  /* 0xfffffffd00097836 */ /* 0x040fe20000000000 */
[C---:B------:R-:W-:Y:S01]  /*00e0*/  ISETP.GE.AND P0, PT, R0.reuse, 0x800, PT ;  /* 0x000008000000780c */ /* 0x040fe20003f06270 */
[----:B------:R-:W-:Y:S02]  /*00f0*/  IMAD.IADD R4, R0, 0x1, R3 ;  /* 0x0000000100047824 */ /* 0x000fe400078e0203 */
[----:B------:R-:W1:Y:S03]  /*0100*/  LDC.64 R2, c[0x0][0x210] ;  /* 0x00008400ff027b82 */ /* 0x000e660000000a00 */
[----:B------:R-:W-:Y:S02]  /*0110*/  SHF.R.S32.HI R5, RZ, 0x1, R4 ;  /* 0x00000001ff057819 */ /* 0x000fe40000011404 */
[C---:B------:R-:W-:Y:S02]  /*0120*/  LOP3.LUT R7, R4.reuse, 0xfffffffe, RZ, 0xc0, !PT ;  /* 0xfffffffe04077812 */ /* 0x040fe400078ec0ff */
[----:B------:R-:W-:-:S03]  /*0130*/  LEA.HI R6, R4, R5, RZ, 0x1 ;  /* 0x0000000504067211 */ /* 0x000fc600078f08ff */
[----:B------:R-:W-:Y:S01]  /*0140*/  IMAD.IADD R15, R0, 0x1, -R7 ;  /* 0x00000001000f7824 */ /* 0x000fe200078e0a07 */
[----:B------:R-:W-:Y:S01]  /*0150*/  LOP3.LUT R6, R6, 0xfffffffe, RZ, 0xc0, !PT ;  /* 0xfffffffe06067812 */ /* 0x000fe200078ec0ff */
[----:B------:R-:W-:-:S03]  /*0160*/  VIADD R7, R0, 0xffffffff ;  /* 0xffffffff00077836 */ /* 0x000fc60000000000 */
[----:B------:R-:W-:Y:S01]  /*0170*/  ISETP.LT.AND P6, PT, R15, 0x1, !P0 ;  /* 0x000000010f00780c */ /* 0x000fe200047c1270 */
[----:B------:R-:W-:Y:S02]  /*0180*/  IMAD.IADD R4, R5, 0x1, -R6 ;  /* 0x0000000105047824 */ /* 0x000fe400078e0a06 */
[----:B------:R-:W-:-:S03]  /*0190*/  IMAD.MOV.U32 R5, RZ, RZ, RZ ;  /* 0x000000ffff057224 */ /* 0x000fc600078e00ff */
[C---:B------:R-:W-:Y:S02]  /*01a0*/  ISETP.GT.AND P1, PT, R4.reuse, -0x1, PT ;  /* 0xffffffff0400780c */ /* 0x040fe40003f24270 */
[C---:B------:R-:W-:Y:S01]  /*01b0*/  ISETP.GT.AND P3, PT, R4.reuse, RZ, P6 ;  /* 0x000000ff0400720c */ /* 0x040fe20003764270 */
[----:B-1----:R-:W-:Y:S01]  /*01c0*/  IMAD.WIDE R6, R7, 0x4, R2 ;  /* 0x0000000407067825 */ /* 0x002fe200078e0202 */
[C---:B------:R-:W-:Y:S02]  /*01d0*/  ISETP.GT.AND P1, PT, R15.reuse, RZ, P1 ;  /* 0x000000ff0f00720c */ /* 0x040fe40000f24270 */
[----:B------:R-:W-:Y:S02]  /*01e0*/  ISETP.GT.AND P2, PT, R4, RZ, PT ;  /* 0x000000ff0400720c */ /* 0x000fe40003f44270 */
[----:B------:R-:W-:Y:S02]  /*01f0*/  ISETP.LT.AND P1, PT, R0, 0x800, P1 ;  /* 0x000008000000780c */ /* 0x000fe40000f21270 */
[----:B------:R-:W-:-:S04]  /*0200*/  ISETP.GT.AND P4, PT, R15, RZ, P2 ;  /* 0x000000ff0f00720c */ /* 0x000fc80001784270 */
[----:B------:R-:W-:Y:S01]  /*0210*/  ISETP.LT.AND P4, PT, R0, 0x800, P4 ;  /* 0x000008000000780c */ /* 0x000fe20002781270 */
[----:B------:R-:W2:Y:S01]  /*0220*/  @P3 LDG.E R5, desc[UR4][R6.64] ;  /* 0x0000000406053981 */ /* 0x000ea2000c1e1900 */
[----:B------:R-:W-:-:S05]  /*0230*/  IMAD.WIDE R8, R9, 0x4, R2 ;  /* 0x0000000409087825 */ /* 0x000fca00078e0202 */
[----:B------:R1:W3:Y:S06]  /*0240*/  @P1 LDG.E R12, desc[UR4][R6.64] ;  /* 0x00000004060c1981 */ /* 0x0002ec000c1e1900 */
[----:B------:R4:W5:Y:S01]  /*0250*/  @P4 LDG.E R14, desc[UR4][R8.64] ;  /* 0x00000004080e4981 */ /* 0x000962000c1e1900 */
[----:B------:R-:W-:Y:S01]  /*0260*/  ISETP.GT.AND P5, PT, R15, -0x1, P2 ;  /* 0xffffffff0f00780c */ /* 0x000fe200017a4270 */
[----:B------:R-:W-:Y:S01]  /*0270*/  VIADD R11, R0, 0xfffffffe ;  /* 0xfffffffe000b7836 */ /* 0x000fe20000000000 */
[----:B------:R-:W-:Y:S01]  /*0280*/  ISETP.LT.AND P2, PT, R4, 0x1, !P0 ;  /* 0x000000010400780c */ /* 0x000fe20004741270 */
[C---:B------:R-:W-:Y:S01]  /*0290*/  VIADD R13, R0.reuse, 0x1 ;  /* 0x00000001000d7836 */ /* 0x040fe20000000000 */
[----:B------:R-:W-:Y:S01]  /*02a0*/  ISETP.LT.AND P5, PT, R0, 0x800, P5 ;  /* 0x000008000000780c */ /* 0x000fe20002fa1270 */
[----:B------:R-:W-:Y:S01]  /*02b0*/  IMAD.WIDE R10, R11, 0x4, R2 ;  /* 0x000000040b0a7825 */ /* 0x000fe200078e0202 */
[----:B-1----:R-:W-:-:S11]  /*02c0*/  LOP3.LUT R7, R4, R15, RZ, 0xfc, !PT ;  /* 0x0000000f04077212 */ /* 0x002fd600078efcff */
[----:B------:R1:W5:Y:S01]  /*02d0*/  @P5 LDG.E R16, desc[UR4][R10.64] ;  /* 0x000000040a105981 */ /* 0x000362000c1e1900 */
[----:B----4-:R-:W-:-:S04]  /*02e0*/  IMAD.WIDE R8, R0, 0x4, R2 ;  /* 0x0000000400087825 */ /* 0x010fc800078e0202 */
[----:B-1----:R-:W-:-:S04]  /*02f0*/  VIADD R11, R0, 0x2 ;  /* 0x00000002000b7836 */ /* 0x002fc80000000000 */
[--C-:B------:R-:W-:Y:S01]  /*0300*/  IMAD.WIDE R10, R11, 0x4, R2.reuse ;  /* 0x000000040b0a7825 */ /* 0x100fe200078e0202 */
[----:B--2---:R-:W-:Y:S02]  /*0310*/  SEL R5, R5, 0xff800000, P3 ;  /* 0xff80000005057807 */ /* 0x004fe40001800000 */
[----:B------:R-:W-:Y:S02]  /*0320*/  ISETP.GT.AND P3, PT, R4, -0x1, P6 ;  /* 0xffffffff0400780c */ /* 0x000fe40003764270 */
[----:B---3--:R-:W-:Y:S02]  /*0330*/  SEL R6, R12, 0xff800000, P1 ;  /* 0xff8000000c067807 */ /* 0x008fe40000800000 */
[----:B------:R-:W-:Y:S01]  /*0340*/  ISETP.GT.AND P1, PT, R15, RZ, P2 ;  /* 0x000000ff0f00720c */ /* 0x000fe20001724270 */
[----:B------:R-:W-:Y:S01]  /*0350*/  IMAD.WIDE R12, R13, 0x4, R2 ;  /* 0x000000040d0c7825 */ /* 0x000fe200078e0202 */
[----:B-----5:R-:W-:Y:S02]  /*0360*/  SEL R21, R14, 0xff800000, P4 ;  /* 0xff8000000e157807 */ /* 0x020fe40002000000 */
[----:B------:R-:W-:-:S05]  /*0370*/  ISETP.GT.AND P4, PT, R7, -0x1, !P0 ;  /* 0xffffffff0700780c */ /* 0x000fca0004784270 */
[----:B------:R-:W2:Y:S01]  /*0380*/  @P3 LDG.E R17, desc[UR4][R12.64] ;  /* 0x000000040c113981 */ /* 0x000ea2000c1e1900 */
[----:B------:R-:W-:Y:S01]  /*0390*/  IMAD.MOV.U32 R7, RZ, RZ, RZ ;  /* 0x000000ffff077224 */ /* 0x000fe200078e00ff */
[----:B------:R-:W-:Y:S02]  /*03a0*/  ISETP.GT.AND P2, PT, R15, -0x1, P2 ;  /* 0xffffffff0f00780c */ /* 0x000fe40001744270 */
[----:B------:R-:W3:Y:S01]  /*03b0*/  @P1 LDG.E R18, desc[UR4][R12.64] ;  /* 0x000000040c121981 */ /* 0x000ee2000c1e1900 */
[----:B------:R-:W-:-:S03]  /*03c0*/  IMAD.MOV.U32 R15, RZ, RZ, RZ ;  /* 0x000000ffff0f7224 */ /* 0x000fc600078e00ff */
[----:B------:R-:W4:Y:S07]  /*03d0*/  @P4 LDG.E R7, desc[UR4][R8.64] ;  /* 0x0000000408074981 */ /* 0x000f2e000c1e1900 */
[----:B------:R-:W5:Y:S01]  /*03e0*/  @P2 LDG.E R15, desc[UR4][R10.64] ;  /* 0x000000040a0f2981 */ /* 0x000f62000c1e1900 */
[----:B------:R-:W-:-:S04]  /*03f0*/  SEL R16, R16, 0xff800000, P5 ;  /* 0xff80000010107807 */ /* 0x000fc80002800000 */
[----:B------:R-:W-:Y:S02]  /*0400*/  FSETP.GT.AND P5, PT, R16, R21, PT ;  /* 0x000000151000720b */ /* 0x000fe40003fa4000 */
[----:B------:R-:W-:Y:S01]  /*0410*/  ISETP.LT.AND P6, PT, R4, 0x1, P6 ;  /* 0x000000010400780c */ /* 0x000fe200037c1270 */
[----:B------:R-:W-:Y:S01]  /*0420*/  IMAD.MOV.U32 R4, RZ, RZ, RZ ;  /* 0x000000ffff047224 */ /* 0x000fe200078e00ff */
[----:B--2---:R-:W-:Y:S02]  /*0430*/  SEL R14, R17, 0xff800000, P3 ;  /* 0xff800000110e7807 */ /* 0x004fe40001800000 */
[----:B------:R-:W-:Y:S02]  /*0440*/  FSETP.NAN.AND P3, PT, R5, R5, PT ;  /* 0x000000050500720b */ /* 0x000fe40003f68000 */
[----:B---3--:R-:W-:Y:S02]  /*0450*/  SEL R13, R18, 0xff800000, P1 ;  /* 0xff800000120d7807 */ /* 0x008fe40000800000 */
[----:B------:R-:W-:-:S04]  /*0460*/  FSETP.NAN.AND P1, PT, R16, R16, PT ;  /* 0x000000101000720b */ /* 0x000fc80003f28000 */
[----:B------:R-:W-:Y:S02]  /*0470*/  @!P5 FSEL R16, R16, R21, P1 ;  /* 0x000000151010d208 */ /* 0x000fe40000800000 */
[----:B----4-:R-:W-:Y:S02]  /*0480*/  SEL R7, R7, 0xff800000, P4 ;  /* 0xff80000007077807 */ /* 0x010fe40002000000 */
[----:B------:R-:W-:Y:S02]  /*0490*/  FSETP.NAN.AND P1, PT, R6, R6, PT ;  /* 0x000000060600720b */ /* 0x000fe40003f28000 */
[----:B------:R-:W-:-:S04]  /*04a0*/  FSETP.GEU.AND P4, PT, R16, R5, PT ;  /* 0x000000051000720b */ /* 0x000fc80003f8e000 */
[----:B------:R-:W-:Y:S02]  /*04b0*/  @!P3 FSEL R5, R5, R16, !P4 ;  /* 0x000000100505b208 */ /* 0x000fe40006000000 */
[----:B-----5:R-:W-:Y:S02]  /*04c0*/  SEL R8, R15, 0xff800000, P2 ;  /* 0xff8000000f087807 */ /* 0x020fe40001000000 */
[----:B------:R-:W-:-:S04]  /*04d0*/  FSETP.GEU.AND P2, PT, R5, R6, PT ;  /* 0x000000060500720b */ /* 0x000fc80003f4e000 */
[----:B------:R-:W-:Y:S01]  /*04e0*/  @!P1 FSEL R6, R6, R5, !P2 ;  /* 0x0000000506069208 */ /* 0x000fe20005000000 */
[----:B------:R-:W-:-:S04]  /*04f0*/  VIADD R5, R0, 0x3 ;  /* 0x0000000300057836 */ /* 0x000fc80000000000 */
[----:B------:R-:W-:-:S05]  /*0500*/  IMAD.WIDE R2, R5, 0x4, R2 ;  /* 0x0000000405027825 */ /* 0x000fca00078e0202 */
[----:B------:R1:W2:Y:S01]  /*0510*/  @P6 LDG.E R4, desc[UR4][R2.64] ;  /* 0x0000000402046981 */ /* 0x0002a2000c1e1900 */
[-C--:B------:R-:W-:Y:S02]  /*0520*/  FSETP.NAN.AND P3, PT, R7, R7.reuse, PT ;  /* 0x000000070700720b */ /* 0x080fe40003f68000 */
[----:B------:R-:W-:Y:S02]  /*0530*/  P2R R19, PR, RZ, 0x1 ;  /* 0x00000001ff137803 */ /* 0x000fe40000000000 */
[----:B------:R-:W-:Y:S02]  /*0540*/  FSETP.NAN.AND P0, PT, R14, R14, PT ;  /* 0x0000000e0e00720b */ /* 0x000fe40003f08000 */
[----:B------:R-:W-:-:S07]  /*0550*/  FSETP.GEU.AND P1, PT, R6, R7, PT ;  /* 0x000000070600720b */ /* 0x000fce0003f2e000 */
[----:B------:R-:W-:-:S04]  /*0560*/  @!P3 FSEL R7, R7, R6, !P1 ;  /* 0x000000060707b208 */ /* 0x000fc80004800000 */
[----:B------:R-:W-:-:S04]  /*0570*/  FSETP.GEU.AND P3, PT, R7, R14, PT ;  /* 0x0000000e0700720b */ /* 0x000fc80003f6e000 */
[----:B------:R-:W-:Y:S02]  /*0580*/  @!P0 FSEL R14, R14, R7, !P3 ;  /* 0x000000070e0e8208 */ /* 0x000fe40005800000 */
[----:B------:R-:W-:Y:S01]  /*0590*/  FSETP.NAN.AND P0, PT, R13, R13, PT ;  /* 0x0000000d0d00720b */ /* 0x000fe20003f08000 */
[----:B------:R-:W1:Y:S02]  /*05a0*/  LDC.64 R6, c[0x0][0x218] ;  /* 0x00008600ff067b82 */ /* 0x000e640000000a00 */
[----:B-1----:R-:W-:Y:S01]  /*05b0*/  IMAD.WIDE R2, R0, 0x4, R6 ;  /* 0x0000000400027825 */ /* 0x002fe200078e0206 */
[----:B--2---:R-:W-:Y:S02]  /*05c0*/  SEL R9, R4, 0xff800000, P6 ;  /* 0xff80000004097807 */ /* 0x004fe40003000000 */
[----:B------:R-:W-:Y:S02]  /*05d0*/  SEL R4, RZ, 0x1, !P5 ;  /* 0x00000001ff047807 */ /* 0x000fe40006800000 */
[----:B------:R-:W-:-:S02]  /*05e0*/  FSETP.NAN.AND P5, PT, R8, R8, PT ;  /* 0x000000080800720b */ /* 0x000fc40003fa8000 */
[----:B------:R-:W-:Y:S02]  /*05f0*/  FSETP.GEU.AND P6, PT, R14, R13, PT ;  /* 0x0000000d0e00720b */ /* 0x000fe40003fce000 */
[----:B------:R-:W-:Y:S02]  /*0600*/  SEL R4, R4, 0x2, P4 ;  /* 0x0000000204047807 */ /* 0x000fe40002000000 */
[----:B------:R-:W-:Y:S02]  /*0610*/  @!P0 FSEL R13, R13, R14, !P6 ;  /* 0x0000000e0d0d8208 */ /* 0x000fe40007000000 */
[----:B------:R-:W-:Y:S02]  /*0620*/  FSETP.NAN.AND P4, PT, R9, R9, PT ;  /* 0x000000090900720b */ /* 0x000fe40003f88000 */
[----:B------:R-:W-:Y:S02]  /*0630*/  SEL R4, R4, 0x3, P2 ;  /* 0x0000000304047807 */ /* 0x000fe40001000000 */
[----:B------:R-:W-:-:S02]  /*0640*/  FSETP.GEU.AND P2, PT, R13, R8, PT ;  /* 0x000000080d00720b */ /* 0x000fc40003f4e000 */
[----:B------:R-:W-:Y:S02]  /*0650*/  ISETP.NE.AND P0, PT, R19, RZ, PT ;  /* 0x000000ff1300720c */ /* 0x000fe40003f05270 */
[----:B------:R-:W-:Y:S02]  /*0660*/  SEL R4, R4, 0x4, P1 ;  /* 0x0000000404047807 */ /* 0x000fe40000800000 */
[----:B------:R-:W-:Y:S02]  /*0670*/  @!P5 FSEL R8, R8, R13, !P2 ;  /* 0x0000000d0808d208 */ /* 0x000fe40005000000 */
[----:B------:R-:W-:Y:S02]  /*0680*/  SEL R4, R4, 0x5, P3 ;  /* 0x0000000504047807 */ /* 0x000fe40001800000 */
[----:B------:R-:W-:Y:S02]  /*0690*/  FSETP.GEU.AND P1, PT, R8, R9, PT ;  /* 0x000000090800720b */ /* 0x000fe40003f2e000 */
[----:B------:R-:W-:-:S02]  /*06a0*/  SEL R5, R4, 0x6, P6 ;  /* 0x0000000604057807 */ /* 0x000fc40003000000 */
[----:B------:R-:W-:Y:S02]  /*06b0*/  @!P4 SEL R9, R9, R8, !P1 ;  /* 0x000000080909c207 */ /* 0x000fe40004800000 */
[----:B------:R-:W-:Y:S02]  /*06c0*/  IADD3 R4, P3, R0, UR6, RZ ;  /* 0x0000000600047c10 */ /* 0x000fe4000ff7e0ff */
[----:B------:R-:W-:Y:S01]  /*06d0*/  SEL R6, R5, 0x7, P2 ;  /* 0x0000000705067807 */ /* 0x000fe20001000000 */
[----:B------:R1:W-:Y:S01]  /*06e0*/  @!P0 STG.E desc[UR4][R2.64], R9 ;  /* 0x0000000902008986 */ /* 0x0003e2000c101904 */
[----:B------:R-:W-:Y:S02]  /*06f0*/  LEA.HI.X.SX32 R5, R0, UR7, 0x1, P3 ;  /* 0x0000000700057c11 */ /* 0x000fe400098f0eff */
[----:B------:R-:W-:Y:S01]  /*0700*/  SEL R7, R6, 0x8, P1 ;  /* 0x0000000806077807 */ /* 0x000fe20000800000 */
[----:B------:R-:W-:Y:S06]  /*0710*/  @P0 EXIT ;  /* 0x000000000000094d */ /* 0x000fec0003800000 */
[----:B------:R-:W-:Y:S01]  /*0720*/  STG.E.U8 desc[UR4][R4.64], R7 ;  /* 0x0000000704007986 */ /* 0x000fe2000c101104 */
[----:B------:R-:W-:Y:S05]  /*0730*/  EXIT ;  /* 0x000000000000794d */ /* 0x000fea0003800000 */
.L_x_0:
[----:B------:R-:W-:-:S00]  /*0740*/  BRA `(.L_x_0) ;  /* 0xfffffffc00fc7947 */ /* 0x000fc0000383ffff */
[----:B------:R-:W-:-:S00]  /*0750*/  NOP ;  /* 0x0000000000007918 */ /* 0x000fc00000000000 */
        /* <DEDUP_REMOVED lines=10> */
.L_x_1:


//--------------------- .nv.constant0.triton_poi_fused_max_pool2d_with_indices_11 --------------------------
	.section	.nv.constant0.triton_poi_fused_max_pool2d_with_indices_11,"a",@progbits
	.sectionflags	@""
	.align	4
.nv.constant0.triton_poi_fused_max_pool2d_with_indices_11:
	.zero		556
